//
// Generated by NVIDIA NVVM Compiler
//
// Compiler Build ID: CL-36424714
// Cuda compilation tools, release 13.0, V13.0.88
// Based on NVVM 20.0.0
//

.version 9.0
.target sm_100
.address_size 64

	// .globl	_Z12addByThreadsPiS_S_

.visible .entry _Z12addByThreadsPiS_S_(
	.param .u64 .ptr .align 1 _Z12addByThreadsPiS_S__param_0,
	.param .u64 .ptr .align 1 _Z12addByThreadsPiS_S__param_1,
	.param .u64 .ptr .align 1 _Z12addByThreadsPiS_S__param_2
)
{
	.reg .b32 	%r<5>;
	.reg .b64 	%rd<11>;

	ld.param.u64 	%rd1, [_Z12addByThreadsPiS_S__param_0];
	ld.param.u64 	%rd2, [_Z12addByThreadsPiS_S__param_1];
	ld.param.u64 	%rd3, [_Z12addByThreadsPiS_S__param_2];
	cvta.to.global.u64 	%rd4, %rd3;
	cvta.to.global.u64 	%rd5, %rd2;
	cvta.to.global.u64 	%rd6, %rd1;
	mov.u32 	%r1, %tid.x;
	mul.wide.u32 	%rd7, %r1, 4;
	add.s64 	%rd8, %rd6, %rd7;
	ld.global.u32 	%r2, [%rd8];
	add.s64 	%rd9, %rd5, %rd7;
	ld.global.u32 	%r3, [%rd9];
	add.s32 	%r4, %r3, %r2;
	add.s64 	%rd10, %rd4, %rd7;
	st.global.u32 	[%rd10], %r4;
	ret;

}


// ===== COMPILED SASS (sm_100) =====

	.target	sm_100

	.elftype	@"ET_EXEC"


//--------------------- .note.nv.tkinfo           --------------------------
	.section	.note.nv.tkinfo,"",@"SHT_NOTE"
	.sectionflags	@"SHF_NOTE_NV_TKINFO"
	.tkinfo
        /*0018*/ 	.word	0x00000002
        /*0030*/ 	.string	""
        /*0030*/ 	.string	"ptxas"
        /*0030*/ 	.string	"Cuda compilation tools, release 13.0, V13.0.88"
        /*0030*/ 	.string	"Build cuda_13.0.r13.0/compiler.36424714_0"
        /*0030*/ 	.string	"-arch sm_100 -m 64 "



//--------------------- .note.nv.cuinfo           --------------------------
	.section	.note.nv.cuinfo,"",@"SHT_NOTE"
	.sectionflags	@"SHF_NOTE_NV_CUINFO"
        /*0018*/ 	.short	0x0002
        /*001a*/ 	.short	0x0064
        /*001c*/ 	.short	0x0082
	.zero		2


//--------------------- .nv.info                  --------------------------
	.section	.nv.info,"",@"SHT_CUDA_INFO"
	.align	4


	//----- nvinfo : EIATTR_REGCOUNT
	.align		4
        /*0000*/ 	.byte	0x04, 0x2f
        /*0002*/ 	.short	(.L_1 - .L_0)
	.align		4
.L_0:
        /*0004*/ 	.word	index@(_Z12addByThreadsPiS_S_)
        /*0008*/ 	.word	0x0000000c


	//----- nvinfo : EIATTR_FRAME_SIZE
	.align		4
.L_1:
        /*000c*/ 	.byte	0x04, 0x11
        /*000e*/ 	.short	(.L_3 - .L_2)
	.align		4
.L_2:
        /*0010*/ 	.word	index@(_Z12addByThreadsPiS_S_)
        /*0014*/ 	.word	0x00000000


	//----- nvinfo : EIATTR_MIN_STACK_SIZE
	.align		4
.L_3:
        /*0018*/ 	.byte	0x04, 0x12
        /*001a*/ 	.short	(.L_5 - .L_4)
	.align		4
.L_4:
        /*001c*/ 	.word	index@(_Z12addByThreadsPiS_S_)
        /*0020*/ 	.word	0x00000000
.L_5:


//--------------------- .nv.compat                --------------------------
	.section	.nv.compat,"",@"SHT_CUDA_COMPAT_INFO"
	.align	4
        /*0000*/ 	.byte	0x02, 0x09, 0x00, 0x00, 0x02, 0x02, 0x01, 0x00, 0x02, 0x05, 0x05, 0x00, 0x03, 0x07, 0x01, 0x01
        /*0010*/ 	.byte	0x02, 0x03, 0x00, 0x00, 0x02, 0x06, 0x01, 0x00, 0x04, 0x0b, 0x08, 0x00, 0x09, 0x00, 0x00, 0x00
        /*0020*/ 	.byte	0x00, 0x00, 0x00, 0x00


//--------------------- .nv.info._Z12addByThreadsPiS_S_ --------------------------
	.section	.nv.info._Z12addByThreadsPiS_S_,"",@"SHT_CUDA_INFO"
	.sectionflags	@""
	.align	4


	//----- nvinfo : EIATTR_CUDA_API_VERSION
	.align		4
        /*0000*/ 	.byte	0x04, 0x37
        /*0002*/ 	.short	(.L_7 - .L_6)
.L_6:
        /*0004*/ 	.word	0x00000082


	//----- nvinfo : EIATTR_KPARAM_INFO
	.align		4
.L_7:
        /*0008*/ 	.byte	0x04, 0x17
        /*000a*/ 	.short	(.L_9 - .L_8)
.L_8:
        /*000c*/ 	.word	0x00000000
        /*0010*/ 	.short	0x0002
        /*0012*/ 	.short	0x0010
        /*0014*/ 	.byte	0x00, 0xf5, 0x21, 0x00


	//----- nvinfo : EIATTR_KPARAM_INFO
	.align		4
.L_9:
        /*0018*/ 	.byte	0x04, 0x17
        /*001a*/ 	.short	(.L_11 - .L_10)
.L_10:
        /*001c*/ 	.word	0x00000000
        /*0020*/ 	.short	0x0001
        /*0022*/ 	.short	0x0008
        /*0024*/ 	.byte	0x00, 0xf5, 0x21, 0x00


	//----- nvinfo : EIATTR_KPARAM_INFO
	.align		4
.L_11:
        /*0028*/ 	.byte	0x04, 0x17
        /*002a*/ 	.short	(.L_13 - .L_12)
.L_12:
        /*002c*/ 	.word	0x00000000
        /*0030*/ 	.short	0x0000
        /*0032*/ 	.short	0x0000
        /*0034*/ 	.byte	0x00, 0xf5, 0x21, 0x00


	//----- nvinfo : EIATTR_SPARSE_MMA_MASK
	.align		4
.L_13:
        /*0038*/ 	.byte	0x03, 0x50
        /*003a*/ 	.short	0x0000


	//----- nvinfo : EIATTR_MAXREG_COUNT
	.align		4
        /*003c*/ 	.byte	0x03, 0x1b
        /*003e*/ 	.short	0x00ff


	//----- nvinfo : EIATTR_MERCURY_ISA_VERSION
	.align		4
        /*0040*/ 	.byte	0x03, 0x5f
        /*0042*/ 	.short	0x0101


	//----- nvinfo : EIATTR_VRC_CTA_INIT_COUNT
	.align		4
        /*0044*/ 	.byte	0x02, 0x4a
	.zero		1
	.zero		1


	//----- nvinfo : EIATTR_EXIT_INSTR_OFFSETS
	.align		4
        /*0048*/ 	.byte	0x04, 0x1c
        /*004a*/ 	.short	(.L_15 - .L_14)


	//   ....[0]....
.L_14:
        /*004c*/ 	.word	0x000000d0


	//----- nvinfo : EIATTR_CBANK_PARAM_SIZE
	.align		4
.L_15:
        /*0050*/ 	.byte	0x03, 0x19
        /*0052*/ 	.short	0x0018


	//----- nvinfo : EIATTR_PARAM_CBANK
	.align		4
        /*0054*/ 	.byte	0x04, 0x0a
        /*0056*/ 	.short	(.L_17 - .L_16)
	.align		4
.L_16:
        /*0058*/ 	.word	index@(.nv.constant0._Z12addByThreadsPiS_S_)
        /*005c*/ 	.short	0x0380
        /*005e*/ 	.short	0x0018


	//----- nvinfo : EIATTR_SW_WAR
	.align		4
.L_17:
        /*0060*/ 	.byte	0x04, 0x36
        /*0062*/ 	.short	(.L_19 - .L_18)
.L_18:
        /*0064*/ 	.word	0x00000008
.L_19:


//--------------------- .nv.callgraph             --------------------------
	.section	.nv.callgraph,"",@"SHT_CUDA_CALLGRAPH"
	.align	4
	.sectionentsize	8
	.align		4
        /*0000*/ 	.word	0x00000000
	.align		4
        /*0004*/ 	.word	0xffffffff
	.align		4
        /*0008*/ 	.word	0x00000000
	.align		4
        /*000c*/ 	.word	0xfffffffe
	.align		4
        /*0010*/ 	.word	0x00000000
	.align		4
        /*0014*/ 	.word	0xfffffffd
	.align		4
        /*0018*/ 	.word	0x00000000
	.align		4
        /*001c*/ 	.word	0xfffffffc


//--------------------- .text._Z12addByThreadsPiS_S_ --------------------------
	.section	.text._Z12addByThreadsPiS_S_,"ax",@progbits
	.align	128
        .global         _Z12addByThreadsPiS_S_
        .type           _Z12addByThreadsPiS_S_,@function
        .size           _Z12addByThreadsPiS_S_,(.L_x_1 - _Z12addByThreadsPiS_S_)
        .other          _Z12addByThreadsPiS_S_,@"STO_CUDA_ENTRY STV_DEFAULT"
_Z12addByThreadsPiS_S_:
.text._Z12addByThreadsPiS_S_:
[----:B------:R-:W-:Y:S01]  /*0000*/  LDC R1, c[0x0][0x37c] ;  /* 0x0000df00ff017b82 */ /* 0x000fe20000000800 */
[----:B------:R-:W0:Y:S07]  /*0010*/  S2R R9, SR_TID.X ;  /* 0x0000000000097919 */ /* 0x000e2e0000002100 */
[----:B------:R-:W0:Y:S01]  /*0020*/  LDC.64 R2, c[0x0][0x380] ;  /* 0x0000e000ff027b82 */ /* 0x000e220000000a00 */
[----:B------:R-:W1:Y:S07]  /*0030*/  LDCU.64 UR4, c[0x0][0x358] ;  /* 0x00006b00ff0477ac */ /* 0x000e6e0008000a00 */
[----:B------:R-:W2:Y:S08]  /*0040*/  LDC.64 R4, c[0x0][0x388] ;  /* 0x0000e200ff047b82 */ /* 0x000eb00000000a00 */
[----:B------:R-:W3:Y:S01]  /*0050*/  LDC.64 R6, c[0x0][0x390] ;  /* 0x0000e400ff067b82 */ /* 0x000ee20000000a00 */
[----:B0-----:R-:W-:-:S04]  /*0060*/  IMAD.WIDE.U32 R2, R9, 0x4, R2 ;  /* 0x0000000409027825 */ /* 0x001fc800078e0002 */
[C---:B--2---:R-:W-:Y:S02]  /*0070*/  IMAD.WIDE.U32 R4, R9.reuse, 0x4, R4 ;  /* 0x0000000409047825 */ /* 0x044fe400078e0004 */
[----:B-1----:R-:W2:Y:S04]  /*0080*/  LDG.E R2, desc[UR4][R2.64] ;  /* 0x0000000402027981 */ /* 0x002ea8000c1e1900 */
[----:B------:R-:W2:Y:S01]  /*0090*/  LDG.E R5, desc[UR4][R4.64] ;  /* 0x0000000404057981 */ /* 0x000ea2000c1e1900 */
[----:B---3--:R-:W-:Y:S01]  /*00a0*/  IMAD.WIDE.U32 R6, R9, 0x4, R6 ;  /* 0x0000000409067825 */ /* 0x008fe200078e0006 */
[----:B--2---:R-:W-:-:S05]  /*00b0*/  IADD3 R9, PT, PT, R2, R5, RZ ;  /* 0x0000000502097210 */ /* 0x004fca0007ffe0ff */
[----:B------:R-:W-:Y:S01]  /*00c0*/  STG.E desc[UR4][R6.64], R9 ;  /* 0x0000000906007986 */ /* 0x000fe2000c101904 */
[----:B------:R-:W-:Y:S05]  /*00d0*/  EXIT ;  /* 0x000000000000794d */ /* 0x000fea0003800000 */
.L_x_0:
[----:B------:R-:W-:-:S00]  /*00e0*/  BRA `(.L_x_0) ;  /* 0xfffffffc00fc7947 */ /* 0x000fc0000383ffff */
[----:B------:R-:W-:-:S00]  /*00f0*/  NOP ;  /* 0x0000000000007918 */ /* 0x000fc00000000000 */
        /* <DEDUP_REMOVED lines=8> */
.L_x_1:


//--------------------- .nv.shared.reserved.0     --------------------------
	.section	.nv.shared.reserved.0,"aw",@nobits
	.weak		__nv_reservedSMEM_offset_0_alias
	.size		__nv_reservedSMEM_offset_0_alias, 0, 64
	.other		__nv_reservedSMEM_offset_0_alias,@"STO_CUDA_RESERVED_SHARED STV_DEFAULT"
__nv_reservedSMEM_offset_0_alias:
	.zero		0
	.zero		64


//--------------------- .nv.constant0._Z12addByThreadsPiS_S_ --------------------------
	.section	.nv.constant0._Z12addByThreadsPiS_S_,"a",@progbits
	.sectionflags	@""
	.align	4
.nv.constant0._Z12addByThreadsPiS_S_:
	.zero		920


//--------------------- SYMBOLS --------------------------

	.type		.nv.reservedSmem.offset0,@object
	.size		.nv.reservedSmem.offset0,0x4
